//
// Generated by NVIDIA NVVM Compiler
//
// Compiler Build ID: CL-36424714
// Cuda compilation tools, release 13.0, V13.0.88
// Based on NVVM 20.0.0
//

.version 9.0
.target sm_100
.address_size 64

	// .globl	default_function_kernel

.visible .entry default_function_kernel(
	.param .u64 .ptr .align 1 default_function_kernel_param_0,
	.param .u64 .ptr .align 1 default_function_kernel_param_1
)
.maxntid 32
{
	.reg .pred 	%p<15>;
	.reg .b32 	%r<25>;
	.reg .b32 	%f<50>;
	.reg .b64 	%rd<9>;

	ld.param.u64 	%rd1, [default_function_kernel_param_0];
	ld.param.u64 	%rd2, [default_function_kernel_param_1];
	cvta.to.global.u64 	%rd3, %rd2;
	mov.u32 	%r12, %ctaid.x;
	shl.b32 	%r13, %r12, 5;
	mov.u32 	%r14, %tid.x;
	or.b32  	%r1, %r13, %r14;
	mul.wide.u32 	%rd4, %r1, 4;
	add.s64 	%rd5, %rd3, %rd4;
	ld.global.nc.f32 	%f1, [%rd5];
	mul.f32 	%f20, %f1, 0f3FB8AA3B;
	ex2.approx.f32 	%f21, %f20;
	sub.f32 	%f22, %f1, %f21;
	add.f32 	%f23, %f1, %f22;
	abs.f32 	%f2, %f23;
	abs.f32 	%f49, %f1;
	setp.lt.f32 	%p1, %f49, %f2;
	@%p1 bra 	$L__BB0_12;
	mul.f32 	%f4, %f2, 0f4B000000;
	setp.gtu.f32 	%p2, %f49, %f4;
	@%p2 bra 	$L__BB0_8;
	div.approx.f32 	%f24, %f49, %f2;
	cvt.rzi.f32.f32 	%f47, %f24;
	neg.f32 	%f6, %f2;
	fma.rn.f32 	%f7, %f6, %f47, %f49;
	mov.b32 	%r2, %f7;
	mov.b32 	%r15, %f2;
	setp.lt.u32 	%p3, %r2, %r15;
	@%p3 bra 	$L__BB0_7;
	setp.lt.u32 	%p4, %r2, -2147483647;
	@%p4 bra 	$L__BB0_5;
	add.f32 	%f29, %f47, 0fBF800000;
	setp.lt.f32 	%p7, %f7, %f6;
	add.f32 	%f30, %f29, 0fBF800000;
	selp.f32 	%f47, %f30, %f29, %p7;
	bra.uni 	$L__BB0_7;
$L__BB0_5:
	add.f32 	%f47, %f47, 0f3F800000;
	add.f32 	%f25, %f2, %f2;
	setp.ltu.f32 	%p5, %f7, %f25;
	@%p5 bra 	$L__BB0_7;
	add.f32 	%f26, %f47, 0f3F800000;
	fma.rn.f32 	%f27, %f2, 0fC0400000, %f7;
	setp.ge.f32 	%p6, %f27, 0f00000000;
	add.f32 	%f28, %f26, 0f3F800000;
	selp.f32 	%f47, %f28, %f26, %p6;
$L__BB0_7:
	fma.rn.f32 	%f49, %f6, %f47, %f49;
	bra.uni 	$L__BB0_12;
$L__BB0_8:
	mov.b32 	%r3, %f49;
	mov.b32 	%r16, %f4;
	and.b32  	%r4, %r16, -8388608;
	and.b32  	%r17, %r3, 8388607;
	or.b32  	%r23, %r17, 1065353216;
	and.b32  	%r18, %r16, 8388607;
	or.b32  	%r6, %r18, 1065353216;
	mov.b32 	%f48, %r23;
	sub.s32 	%r19, %r3, %r4;
	add.s32 	%r20, %r19, 192937984;
	and.b32  	%r24, %r20, -8388608;
	setp.eq.s32 	%p8, %r24, 0;
	@%p8 bra 	$L__BB0_11;
	mov.b32 	%f31, %r6;
	rcp.approx.ftz.f32 	%f14, %f31;
	neg.f32 	%f15, %f31;
$L__BB0_10:
	min.u32 	%r21, %r24, 192937984;
	add.s32 	%r22, %r23, %r21;
	mov.b32 	%f32, %r22;
	mul.f32 	%f33, %f14, %f32;
	fma.rn.f32 	%f34, %f15, %f33, %f32;
	fma.rn.f32 	%f35, %f34, %f14, %f33;
	fma.rn.f32 	%f36, %f15, %f35, %f32;
	fma.rz.f32 	%f37, %f36, %f14, %f35;
	cvt.rzi.f32.f32 	%f38, %f37;
	fma.rn.f32 	%f48, %f15, %f38, %f32;
	sub.s32 	%r24, %r24, %r21;
	mov.b32 	%r23, %f48;
	setp.ne.s32 	%p9, %r24, 0;
	setp.ne.s32 	%p10, %r23, 0;
	and.pred  	%p11, %p9, %p10;
	@%p11 bra 	$L__BB0_10;
$L__BB0_11:
	mov.b32 	%f40, %r4;
	setp.leu.f32 	%p12, %f2, 0f00000000;
	setp.gt.u32 	%p13, %r3, 2139095039;
	selp.f32 	%f41, 0f7FFFFFFF, %f40, %p12;
	selp.f32 	%f42, 0f7FFFFFFF, %f41, %p13;
	mul.f32 	%f43, %f48, 0f34000000;
	mul.f32 	%f49, %f42, %f43;
$L__BB0_12:
	cvta.to.global.u64 	%rd6, %rd1;
	abs.f32 	%f44, %f49;
	setp.nan.f32 	%p14, %f44, %f44;
	copysign.f32 	%f45, %f1, %f49;
	selp.f32 	%f46, %f49, %f45, %p14;
	add.s64 	%rd8, %rd6, %rd4;
	st.global.f32 	[%rd8], %f46;
	ret;

}


// ===== COMPILED SASS (sm_100) =====

	.target	sm_100

	.elftype	@"ET_EXEC"


//--------------------- .note.nv.tkinfo           --------------------------
	.section	.note.nv.tkinfo,"",@"SHT_NOTE"
	.sectionflags	@"SHF_NOTE_NV_TKINFO"
	.tkinfo
        /*0018*/ 	.word	0x00000002
        /*0030*/ 	.string	""
        /*0030*/ 	.string	"ptxas"
        /*0030*/ 	.string	"Cuda compilation tools, release 13.0, V13.0.88"
        /*0030*/ 	.string	"Build cuda_13.0.r13.0/compiler.36424714_0"
        /*0030*/ 	.string	"-arch sm_100 -m 64 "



//--------------------- .note.nv.cuinfo           --------------------------
	.section	.note.nv.cuinfo,"",@"SHT_NOTE"
	.sectionflags	@"SHF_NOTE_NV_CUINFO"
        /*0018*/ 	.short	0x0002
        /*001a*/ 	.short	0x0064
        /*001c*/ 	.short	0x0082
	.zero		2


//--------------------- .nv.info                  --------------------------
	.section	.nv.info,"",@"SHT_CUDA_INFO"
	.align	4


	//----- nvinfo : EIATTR_REGCOUNT
	.align		4
        /*0000*/ 	.byte	0x04, 0x2f
        /*0002*/ 	.short	(.L_1 - .L_0)
	.align		4
.L_0:
        /*0004*/ 	.word	index@(default_function_kernel)
        /*0008*/ 	.word	0x0000000d


	//----- nvinfo : EIATTR_FRAME_SIZE
	.align		4
.L_1:
        /*000c*/ 	.byte	0x04, 0x11
        /*000e*/ 	.short	(.L_3 - .L_2)
	.align		4
.L_2:
        /*0010*/ 	.word	index@(default_function_kernel)
        /*0014*/ 	.word	0x00000000


	//----- nvinfo : EIATTR_MIN_STACK_SIZE
	.align		4
.L_3:
        /*0018*/ 	.byte	0x04, 0x12
        /*001a*/ 	.short	(.L_5 - .L_4)
	.align		4
.L_4:
        /*001c*/ 	.word	index@(default_function_kernel)
        /*0020*/ 	.word	0x00000000
.L_5:


//--------------------- .nv.compat                --------------------------
	.section	.nv.compat,"",@"SHT_CUDA_COMPAT_INFO"
	.align	4
        /*0000*/ 	.byte	0x02, 0x09, 0x00, 0x00, 0x02, 0x02, 0x01, 0x00, 0x02, 0x05, 0x05, 0x00, 0x03, 0x07, 0x01, 0x01
        /*0010*/ 	.byte	0x02, 0x03, 0x00, 0x00, 0x02, 0x06, 0x01, 0x00, 0x04, 0x0b, 0x08, 0x00, 0x01, 0x00, 0x00, 0x00
        /*0020*/ 	.byte	0x00, 0x00, 0x00, 0x00


//--------------------- .nv.info.default_function_kernel --------------------------
	.section	.nv.info.default_function_kernel,"",@"SHT_CUDA_INFO"
	.sectionflags	@""
	.align	4


	//----- nvinfo : EIATTR_CUDA_API_VERSION
	.align		4
        /*0000*/ 	.byte	0x04, 0x37
        /*0002*/ 	.short	(.L_7 - .L_6)
.L_6:
        /*0004*/ 	.word	0x00000082


	//----- nvinfo : EIATTR_KPARAM_INFO
	.align		4
.L_7:
        /*0008*/ 	.byte	0x04, 0x17
        /*000a*/ 	.short	(.L_9 - .L_8)
.L_8:
        /*000c*/ 	.word	0x00000000
        /*0010*/ 	.short	0x0001
        /*0012*/ 	.short	0x0008
        /*0014*/ 	.byte	0x00, 0xf5, 0x21, 0x00


	//----- nvinfo : EIATTR_KPARAM_INFO
	.align		4
.L_9:
        /*0018*/ 	.byte	0x04, 0x17
        /*001a*/ 	.short	(.L_11 - .L_10)
.L_10:
        /*001c*/ 	.word	0x00000000
        /*0020*/ 	.short	0x0000
        /*0022*/ 	.short	0x0000
        /*0024*/ 	.byte	0x00, 0xf5, 0x21, 0x00


	//----- nvinfo : EIATTR_SPARSE_MMA_MASK
	.align		4
.L_11:
        /*0028*/ 	.byte	0x03, 0x50
        /*002a*/ 	.short	0x0000


	//----- nvinfo : EIATTR_MAXREG_COUNT
	.align		4
        /*002c*/ 	.byte	0x03, 0x1b
        /*002e*/ 	.short	0x00ff


	//----- nvinfo : EIATTR_MERCURY_ISA_VERSION
	.align		4
        /*0030*/ 	.byte	0x03, 0x5f
        /*0032*/ 	.short	0x0101


	//----- nvinfo : EIATTR_VRC_CTA_INIT_COUNT
	.align		4
        /*0034*/ 	.byte	0x02, 0x4a
	.zero		1
	.zero		1


	//----- nvinfo : EIATTR_EXIT_INSTR_OFFSETS
	.align		4
        /*0038*/ 	.byte	0x04, 0x1c
        /*003a*/ 	.short	(.L_13 - .L_12)


	//   ....[0]....
.L_12:
        /*003c*/ 	.word	0x000005a0


	//----- nvinfo : EIATTR_MAX_THREADS
	.align		4
.L_13:
        /*0040*/ 	.byte	0x04, 0x05
        /*0042*/ 	.short	(.L_15 - .L_14)
.L_14:
        /*0044*/ 	.word	0x00000020
        /*0048*/ 	.word	0x00000001
        /*004c*/ 	.word	0x00000001


	//----- nvinfo : EIATTR_CRS_STACK_SIZE
	.align		4
.L_15:
        /*0050*/ 	.byte	0x04, 0x1e
        /*0052*/ 	.short	(.L_17 - .L_16)
.L_16:
        /*0054*/ 	.word	0x00000000


	//----- nvinfo : EIATTR_CBANK_PARAM_SIZE
	.align		4
.L_17:
        /*0058*/ 	.byte	0x03, 0x19
        /*005a*/ 	.short	0x0010


	//----- nvinfo : EIATTR_PARAM_CBANK
	.align		4
        /*005c*/ 	.byte	0x04, 0x0a
        /*005e*/ 	.short	(.L_19 - .L_18)
	.align		4
.L_18:
        /*0060*/ 	.word	index@(.nv.constant0.default_function_kernel)
        /*0064*/ 	.short	0x0380
        /*0066*/ 	.short	0x0010


	//----- nvinfo : EIATTR_SW_WAR
	.align		4
.L_19:
        /*0068*/ 	.byte	0x04, 0x36
        /*006a*/ 	.short	(.L_21 - .L_20)
.L_20:
        /*006c*/ 	.word	0x00000008
.L_21:


//--------------------- .nv.callgraph             --------------------------
	.section	.nv.callgraph,"",@"SHT_CUDA_CALLGRAPH"
	.align	4
	.sectionentsize	8
	.align		4
        /*0000*/ 	.word	0x00000000
	.align		4
        /*0004*/ 	.word	0xffffffff
	.align		4
        /*0008*/ 	.word	0x00000000
	.align		4
        /*000c*/ 	.word	0xfffffffe
	.align		4
        /*0010*/ 	.word	0x00000000
	.align		4
        /*0014*/ 	.word	0xfffffffd
	.align		4
        /*0018*/ 	.word	0x00000000
	.align		4
        /*001c*/ 	.word	0xfffffffc


//--------------------- .text.default_function_kernel --------------------------
	.section	.text.default_function_kernel,"ax",@progbits
	.align	128
        .global         default_function_kernel
        .type           default_function_kernel,@function
        .size           default_function_kernel,(.L_x_9 - default_function_kernel)
        .other          default_function_kernel,@"STO_CUDA_ENTRY STV_DEFAULT"
default_function_kernel:
.text.default_function_kernel:
[----:B------:R-:W-:Y:S01]  /*0000*/  LDC R1, c[0x0][0x37c] ;  /* 0x0000df00ff017b82 */ /* 0x000fe20000000800 */
[----:B------:R-:W0:Y:S07]  /*0010*/  S2R R5, SR_TID.X ;  /* 0x0000000000057919 */ /* 0x000e2e0000002100 */
[----:B------:R-:W1:Y:S01]  /*0020*/  S2UR UR4, SR_CTAID.X ;  /* 0x00000000000479c3 */ /* 0x000e620000002500 */
[----:B------:R-:W2:Y:S07]  /*0030*/  LDCU.64 UR6, c[0x0][0x358] ;  /* 0x00006b00ff0677ac */ /* 0x000eae0008000a00 */
[----:B------:R-:W3:Y:S01]  /*0040*/  LDC.64 R2, c[0x0][0x388] ;  /* 0x0000e200ff027b82 */ /* 0x000ee20000000a00 */
[----:B-1----:R-:W-:-:S06]  /*0050*/  USHF.L.U32 UR4, UR4, 0x5, URZ ;  /* 0x0000000504047899 */ /* 0x002fcc00080006ff */
[----:B0-----:R-:W-:-:S05]  /*0060*/  LOP3.LUT R5, R5, UR4, RZ, 0xfc, !PT ;  /* 0x0000000405057c12 */ /* 0x001fca000f8efcff */
[----:B---3--:R-:W-:-:S05]  /*0070*/  IMAD.WIDE.U32 R2, R5, 0x4, R2 ;  /* 0x0000000405027825 */ /* 0x008fca00078e0002 */
[----:B--2---:R-:W2:Y:S01]  /*0080*/  LDG.E.CONSTANT R0, desc[UR6][R2.64] ;  /* 0x0000000602007981 */ /* 0x004ea2000c1e9900 */
[----:B------:R-:W-:Y:S01]  /*0090*/  BSSY.RECONVERGENT B0, `(.L_x_0) ;  /* 0x000004a000007945 */ /* 0x000fe20003800200 */
[C---:B--2---:R-:W-:Y:S01]  /*00a0*/  FMUL R4, R0.reuse, 1.4426950216293334961 ;  /* 0x3fb8aa3b00047820 */ /* 0x044fe20000400000 */
[----:B------:R-:W-:-:S04]  /*00b0*/  FADD R6, |R0|, -RZ ;  /* 0x800000ff00067221 */ /* 0x000fc80000000200 */
[----:B------:R-:W-:-:S13]  /*00c0*/  FSETP.GEU.AND P0, PT, R4, -126, PT ;  /* 0xc2fc00000400780b */ /* 0x000fda0003f0e000 */
[----:B------:R-:W-:-:S04]  /*00d0*/  @!P0 FMUL R4, R4, 0.5 ;  /* 0x3f00000004048820 */ /* 0x000fc80000400000 */
[----:B------:R-:W0:Y:S02]  /*00e0*/  MUFU.EX2 R7, R4 ;  /* 0x0000000400077308 */ /* 0x000e240000000800 */
[----:B0-----:R-:W-:-:S04]  /*00f0*/  @!P0 FMUL R7, R7, R7 ;  /* 0x0000000707078220 */ /* 0x001fc80000400000 */
[----:B------:R-:W-:-:S04]  /*0100*/  FADD R7, R0, -R7 ;  /* 0x8000000700077221 */ /* 0x000fc80000000000 */
[----:B------:R-:W-:-:S05]  /*0110*/  FADD R7, R0, R7 ;  /* 0x0000000700077221 */ /* 0x000fca0000000000 */
[----:B------:R-:W-:-:S13]  /*0120*/  FSETP.GEU.AND P0, PT, |R0|, |R7|, PT ;  /* 0x400000070000720b */ /* 0x000fda0003f0e200 */
[----:B------:R-:W-:Y:S05]  /*0130*/  @!P0 BRA `(.L_x_1) ;  /* 0x0000000000fc8947 */ /* 0x000fea0003800000 */
[----:B------:R-:W-:-:S05]  /*0140*/  FMUL R3, |R7|, 8388608 ;  /* 0x4b00000007037820 */ /* 0x000fca0000400200 */
[----:B------:R-:W-:-:S13]  /*0150*/  FSETP.GTU.AND P0, PT, R6, R3, PT ;  /* 0x000000030600720b */ /* 0x000fda0003f0c000 */
[----:B------:R-:W-:Y:S05]  /*0160*/  @P0 BRA `(.L_x_2) ;  /* 0x0000000000780947 */ /* 0x000fea0003800000 */
[C---:B------:R-:W-:Y:S01]  /*0170*/  FMUL R2, |R7|.reuse, 16777216 ;  /* 0x4b80000007027820 */ /* 0x040fe20000400200 */
[C---:B------:R-:W-:Y:S01]  /*0180*/  FSETP.GEU.AND P0, PT, |R7|.reuse, 1.175494350822287508e-38, PT ;  /* 0x008000000700780b */ /* 0x040fe20003f0e200 */
[----:B------:R-:W-:Y:S01]  /*0190*/  FMUL R3, R6, 16777216 ;  /* 0x4b80000006037820 */ /* 0x000fe20000400000 */
[----:B------:R-:W-:Y:S01]  /*01a0*/  FADD R4, |R7|, -RZ ;  /* 0x800000ff07047221 */ /* 0x000fe20000000200 */
[----:B------:R-:W-:Y:S01]  /*01b0*/  BSSY.RECONVERGENT B1, `(.L_x_3) ;  /* 0x0000017000017945 */ /* 0x000fe20003800200 */
[----:B------:R-:W-:Y:S02]  /*01c0*/  FSEL R2, R2, |R7|, !P0 ;  /* 0x4000000702027208 */ /* 0x000fe40004000000 */
[----:B------:R-:W-:-:S04]  /*01d0*/  FSEL R3, R3, R6, !P0 ;  /* 0x0000000603037208 */ /* 0x000fc80004000000 */
[----:B------:R-:W0:Y:S02]  /*01e0*/  MUFU.RCP R2, R2 ;  /* 0x0000000200027308 */ /* 0x000e240000001000 */
[----:B0-----:R-:W-:-:S06]  /*01f0*/  FMUL R3, R2, R3 ;  /* 0x0000000302037220 */ /* 0x001fcc0000400000 */
[----:B------:R-:W0:Y:S02]  /*0200*/  FRND.TRUNC R3, R3 ;  /* 0x0000000300037307 */ /* 0x000e24000020d000 */
[----:B0-----:R-:W-:-:S05]  /*0210*/  FFMA R8, -|R7|, R3, R6 ;  /* 0x0000000307087223 */ /* 0x001fca0000000306 */
[----:B------:R-:W-:-:S13]  /*0220*/  ISETP.GE.U32.AND P0, PT, R8, R4, PT ;  /* 0x000000040800720c */ /* 0x000fda0003f06070 */
[----:B------:R-:W-:Y:S05]  /*0230*/  @!P0 BRA `(.L_x_4) ;  /* 0x0000000000388947 */ /* 0x000fea0003800000 */
[----:B------:R-:W-:-:S04]  /*0240*/  ISETP.GE.U32.AND P0, PT, R8, -0x7fffffff, PT ;  /* 0x800000010800780c */ /* 0x000fc80003f06070 */
[----:B------:R-:W-:-:S09]  /*0250*/  FSETP.GEU.OR P1, PT, R8, -|R7|, !P0 ;  /* 0xc00000070800720b */ /* 0x000fd2000472e400 */
[----:B------:R-:W-:-:S04]  /*0260*/  @P0 FADD R2, R3, -1 ;  /* 0xbf80000003020421 */ /* 0x000fc80000000000 */
[----:B------:R-:W-:-:S05]  /*0270*/  @!P1 FADD R2, R2, -1 ;  /* 0xbf80000002029421 */ /* 0x000fca0000000000 */
[----:B------:R-:W-:Y:S01]  /*0280*/  @P0 MOV R3, R2 ;  /* 0x0000000200030202 */ /* 0x000fe20000000f00 */
[----:B------:R-:W-:Y:S06]  /*0290*/  @P0 BRA `(.L_x_4) ;  /* 0x0000000000200947 */ /* 0x000fec0003800000 */
[----:B------:R-:W-:Y:S01]  /*02a0*/  FADD R2, |R7|, |R7| ;  /* 0x4000000707027221 */ /* 0x000fe20000000200 */
[----:B------:R-:W-:-:S04]  /*02b0*/  FADD R3, R3, 1 ;  /* 0x3f80000003037421 */ /* 0x000fc80000000000 */
[----:B------:R-:W-:-:S13]  /*02c0*/  FSETP.GE.AND P0, PT, R8, R2, PT ;  /* 0x000000020800720b */ /* 0x000fda0003f06000 */
[----:B------:R-:W-:-:S05]  /*02d0*/  @P0 FFMA R2, |R7|, -3, R8 ;  /* 0xc040000007020823 */ /* 0x000fca0000000208 */
[----:B------:R-:W-:Y:S01]  /*02e0*/  FSETP.GE.AND P1, PT, R2, RZ, P0 ;  /* 0x000000ff0200720b */ /* 0x000fe20000726000 */
[----:B------:R-:W-:-:S12]  /*02f0*/  @P0 FADD R2, R3, 1 ;  /* 0x3f80000003020421 */ /* 0x000fd80000000000 */
[----:B------:R-:W-:-:S05]  /*0300*/  @P1 FADD R2, R2, 1 ;  /* 0x3f80000002021421 */ /* 0x000fca0000000000 */
[----:B------:R-:W-:-:S07]  /*0310*/  @P0 MOV R3, R2 ;  /* 0x0000000200030202 */ /* 0x000fce0000000f00 */
.L_x_4:
[----:B------:R-:W-:Y:S05]  /*0320*/  BSYNC.RECONVERGENT B1 ;  /* 0x0000000000017941 */ /* 0x000fea0003800200 */
.L_x_3:
[----:B------:R-:W-:Y:S01]  /*0330*/  FFMA R6, -|R7|, R3, R6 ;  /* 0x0000000307067223 */ /* 0x000fe20000000306 */
[----:B------:R-:W-:Y:S06]  /*0340*/  BRA `(.L_x_1) ;  /* 0x0000000000787947 */ /* 0x000fec0003800000 */
.L_x_2:
[----:B------:R-:W-:Y:S01]  /*0350*/  LOP3.LUT R9, R3, 0xff800000, RZ, 0xc0, !PT ;  /* 0xff80000003097812 */ /* 0x000fe200078ec0ff */
[----:B------:R-:W-:Y:S01]  /*0360*/  BSSY.RECONVERGENT B1, `(.L_x_5) ;  /* 0x000001a000017945 */ /* 0x000fe20003800200 */
[----:B------:R-:W-:Y:S02]  /*0370*/  FSETP.GT.AND P2, PT, |R7|, RZ, PT ;  /* 0x000000ff0700720b */ /* 0x000fe40003f44200 */
[C---:B------:R-:W-:Y:S02]  /*0380*/  IADD3 R4, PT, PT, R6.reuse, 0xb800000, -R9 ;  /* 0x0b80000006047810 */ /* 0x040fe40007ffe809 */
[----:B------:R-:W-:Y:S02]  /*0390*/  LOP3.LUT R2, R6, 0x7fffff, RZ, 0xc0, !PT ;  /* 0x007fffff06027812 */ /* 0x000fe400078ec0ff */
[----:B------:R-:W-:Y:S02]  /*03a0*/  LOP3.LUT P1, R4, R4, 0xff800000, RZ, 0xc0, !PT ;  /* 0xff80000004047812 */ /* 0x000fe4000782c0ff */
[----:B------:R-:W-:-:S02]  /*03b0*/  ISETP.GT.U32.AND P0, PT, R6, 0x7f7fffff, PT ;  /* 0x7f7fffff0600780c */ /* 0x000fc40003f04070 */
[----:B------:R-:W-:Y:S02]  /*03c0*/  FSEL R9, R9, +QNAN , P2 ;  /* 0x7fffffff09097808 */ /* 0x000fe40001000000 */
[----:B------:R-:W-:Y:S02]  /*03d0*/  LOP3.LUT R2, R2, 0x3f800000, RZ, 0xfc, !PT ;  /* 0x3f80000002027812 */ /* 0x000fe400078efcff */
[----:B------:R-:W-:-:S05]  /*03e0*/  FSEL R10, R9, +QNAN , !P0 ;  /* 0x7fffffff090a7808 */ /* 0x000fca0004000000 */
[----:B------:R-:W-:Y:S05]  /*03f0*/  @!P1 BRA `(.L_x_6) ;  /* 0x0000000000409947 */ /* 0x000fea0003800000 */
[----:B------:R-:W-:-:S04]  /*0400*/  LOP3.LUT R3, R3, 0x7fffff, RZ, 0xc0, !PT ;  /* 0x007fffff03037812 */ /* 0x000fc800078ec0ff */
[----:B------:R-:W-:-:S04]  /*0410*/  LOP3.LUT R3, R3, 0x3f800000, RZ, 0xfc, !PT ;  /* 0x3f80000003037812 */ /* 0x000fc800078efcff */
[----:B------:R0:W1:Y:S03]  /*0420*/  MUFU.RCP R6, R3 ;  /* 0x0000000300067308 */ /* 0x0000660000001000 */
.L_x_7:
[----:B------:R-:W-:-:S04]  /*0430*/  VIMNMX.U32 R7, PT, PT, R4, 0xb800000, PT ;  /* 0x0b80000004077848 */ /* 0x000fc80003fe0000 */
[C---:B------:R-:W-:Y:S02]  /*0440*/  IADD3 R2, PT, PT, R7.reuse, R2, RZ ;  /* 0x0000000207027210 */ /* 0x040fe40007ffe0ff */
[----:B------:R-:W-:-:S03]  /*0450*/  IADD3 R4, PT, PT, -R7, R4, RZ ;  /* 0x0000000407047210 */ /* 0x000fc60007ffe1ff */
[----:B-1----:R-:W-:Y:S01]  /*0460*/  FMUL R9, R6, R2 ;  /* 0x0000000206097220 */ /* 0x002fe20000400000 */
[----:B------:R-:W-:-:S03]  /*0470*/  ISETP.NE.AND P1, PT, R4, RZ, PT ;  /* 0x000000ff0400720c */ /* 0x000fc60003f25270 */
[----:B------:R-:W-:-:S04]  /*0480*/  FFMA R8, -R3, R9, R2 ;  /* 0x0000000903087223 */ /* 0x000fc80000000102 */
[----:B------:R-:W-:-:S04]  /*0490*/  FFMA R9, R6, R8, R9 ;  /* 0x0000000806097223 */ /* 0x000fc80000000009 */
[----:B------:R-:W-:-:S04]  /*04a0*/  FFMA R8, -R3, R9, R2 ;  /* 0x0000000903087223 */ /* 0x000fc80000000102 */
[----:B------:R-:W-:-:S06]  /*04b0*/  FFMA.RZ R8, R6, R8, R9 ;  /* 0x0000000806087223 */ /* 0x000fcc000000c009 */
[----:B------:R-:W1:Y:S02]  /*04c0*/  FRND.TRUNC R8, R8 ;  /* 0x0000000800087307 */ /* 0x000e64000020d000 */
[----:B-1----:R-:W-:-:S05]  /*04d0*/  FFMA R2, -R3, R8, R2 ;  /* 0x0000000803027223 */ /* 0x002fca0000000102 */
[----:B------:R-:W-:-:S13]  /*04e0*/  ISETP.NE.AND P0, PT, R2, RZ, PT ;  /* 0x000000ff0200720c */ /* 0x000fda0003f05270 */
[----:B------:R-:W-:Y:S05]  /*04f0*/  @P0 BRA P1, `(.L_x_7) ;  /* 0xfffffffc00cc0947 */ /* 0x000fea000083ffff */
.L_x_6:
[----:B------:R-:W-:Y:S05]  /*0500*/  BSYNC.RECONVERGENT B1 ;  /* 0x0000000000017941 */ /* 0x000fea0003800200 */
.L_x_5:
[----:B0-----:R-:W-:-:S04]  /*0510*/  FMUL R3, R2, 1.1920928955078125e-07 ;  /* 0x3400000002037820 */ /* 0x001fc80000400000 */
[----:B------:R-:W-:-:S07]  /*0520*/  FMUL R6, R10, R3 ;  /* 0x000000030a067220 */ /* 0x000fce0000400000 */
.L_x_1:
[----:B------:R-:W-:Y:S05]  /*0530*/  BSYNC.RECONVERGENT B0 ;  /* 0x0000000000007941 */ /* 0x000fea0003800200 */
.L_x_0:
[----:B------:R-:W0:Y:S01]  /*0540*/  LDC.64 R2, c[0x0][0x380] ;  /* 0x0000e000ff027b82 */ /* 0x000e220000000a00 */
[C---:B------:R-:W-:Y:S02]  /*0550*/  FSETP.NAN.AND P0, PT, |R6|.reuse, |R6|, PT ;  /* 0x400000060600720b */ /* 0x040fe40003f08200 */
[----:B------:R-:W-:-:S04]  /*0560*/  LOP3.LUT R7, R6, 0x80000000, R0, 0xb8, !PT ;  /* 0x8000000006077812 */ /* 0x000fc800078eb800 */
[----:B------:R-:W-:Y:S01]  /*0570*/  FSEL R7, R6, R7, P0 ;  /* 0x0000000706077208 */ /* 0x000fe20000000000 */
[----:B0-----:R-:W-:-:S05]  /*0580*/  IMAD.WIDE.U32 R2, R5, 0x4, R2 ;  /* 0x0000000405027825 */ /* 0x001fca00078e0002 */
[----:B------:R-:W-:Y:S01]  /*0590*/  STG.E desc[UR6][R2.64], R7 ;  /* 0x0000000702007986 */ /* 0x000fe2000c101906 */
[----:B------:R-:W-:Y:S05]  /*05a0*/  EXIT ;  /* 0x000000000000794d */ /* 0x000fea0003800000 */
.L_x_8:
[----:B------:R-:W-:-:S00]  /*05b0*/  BRA `(.L_x_8) ;  /* 0xfffffffc00fc7947 */ /* 0x000fc0000383ffff */
[----:B------:R-:W-:-:S00]  /*05c0*/  NOP ;  /* 0x0000000000007918 */ /* 0x000fc00000000000 */
        /* <DEDUP_REMOVED lines=11> */
.L_x_9:


//--------------------- .nv.shared.reserved.0     --------------------------
	.section	.nv.shared.reserved.0,"aw",@nobits
	.weak		__nv_reservedSMEM_offset_0_alias
	.size		__nv_reservedSMEM_offset_0_alias, 0, 64
	.other		__nv_reservedSMEM_offset_0_alias,@"STO_CUDA_RESERVED_SHARED STV_DEFAULT"
__nv_reservedSMEM_offset_0_alias:
	.zero		0
	.zero		64


//--------------------- .nv.constant0.default_function_kernel --------------------------
	.section	.nv.constant0.default_function_kernel,"a",@progbits
	.sectionflags	@""
	.align	4
.nv.constant0.default_function_kernel:
	.zero		912


//--------------------- SYMBOLS --------------------------

	.type		.nv.reservedSmem.offset0,@object
	.size		.nv.reservedSmem.offset0,0x4
